//
// Generated by NVIDIA NVVM Compiler
//
// Compiler Build ID: CL-36424714
// Cuda compilation tools, release 13.0, V13.0.88
// Based on NVVM 20.0.0
//

.version 9.0
.target sm_100
.address_size 64

	// .globl	_Z20vector_add_coalescedPKfS0_Pfi

.visible .entry _Z20vector_add_coalescedPKfS0_Pfi(
	.param .u64 .ptr .align 1 _Z20vector_add_coalescedPKfS0_Pfi_param_0,
	.param .u64 .ptr .align 1 _Z20vector_add_coalescedPKfS0_Pfi_param_1,
	.param .u64 .ptr .align 1 _Z20vector_add_coalescedPKfS0_Pfi_param_2,
	.param .u32 _Z20vector_add_coalescedPKfS0_Pfi_param_3
)
{
	.reg .pred 	%p<7>;
	.reg .b32 	%r<31>;
	.reg .b32 	%f<16>;
	.reg .b64 	%rd<25>;

	ld.param.u64 	%rd4, [_Z20vector_add_coalescedPKfS0_Pfi_param_0];
	ld.param.u64 	%rd5, [_Z20vector_add_coalescedPKfS0_Pfi_param_1];
	ld.param.u64 	%rd6, [_Z20vector_add_coalescedPKfS0_Pfi_param_2];
	ld.param.u32 	%r12, [_Z20vector_add_coalescedPKfS0_Pfi_param_3];
	cvta.to.global.u64 	%rd1, %rd6;
	cvta.to.global.u64 	%rd2, %rd5;
	cvta.to.global.u64 	%rd3, %rd4;
	mov.u32 	%r13, %ctaid.x;
	mov.u32 	%r14, %ntid.x;
	mov.u32 	%r15, %tid.x;
	mad.lo.s32 	%r29, %r13, %r14, %r15;
	mov.u32 	%r16, %nctaid.x;
	mul.lo.s32 	%r2, %r14, %r16;
	setp.ge.s32 	%p1, %r29, %r12;
	@%p1 bra 	$L__BB0_7;
	add.s32 	%r17, %r29, %r2;
	max.s32 	%r18, %r12, %r17;
	setp.lt.s32 	%p2, %r17, %r12;
	selp.u32 	%r19, 1, 0, %p2;
	add.s32 	%r20, %r17, %r19;
	sub.s32 	%r21, %r18, %r20;
	div.u32 	%r22, %r21, %r2;
	add.s32 	%r3, %r22, %r19;
	and.b32  	%r23, %r3, 3;
	setp.eq.s32 	%p3, %r23, 3;
	@%p3 bra 	$L__BB0_4;
	add.s32 	%r24, %r3, 1;
	and.b32  	%r25, %r24, 3;
	neg.s32 	%r27, %r25;
$L__BB0_3:
	.pragma "nounroll";
	mul.wide.s32 	%rd7, %r29, 4;
	add.s64 	%rd8, %rd1, %rd7;
	add.s64 	%rd9, %rd2, %rd7;
	add.s64 	%rd10, %rd3, %rd7;
	ld.global.nc.f32 	%f1, [%rd10];
	ld.global.nc.f32 	%f2, [%rd9];
	add.f32 	%f3, %f1, %f2;
	st.global.f32 	[%rd8], %f3;
	add.s32 	%r29, %r29, %r2;
	add.s32 	%r27, %r27, 1;
	setp.ne.s32 	%p4, %r27, 0;
	@%p4 bra 	$L__BB0_3;
$L__BB0_4:
	setp.lt.u32 	%p5, %r3, 3;
	@%p5 bra 	$L__BB0_7;
	mul.wide.s32 	%rd15, %r2, 4;
	shl.b32 	%r26, %r2, 2;
$L__BB0_6:
	mul.wide.s32 	%rd11, %r29, 4;
	add.s64 	%rd12, %rd3, %rd11;
	ld.global.nc.f32 	%f4, [%rd12];
	add.s64 	%rd13, %rd2, %rd11;
	ld.global.nc.f32 	%f5, [%rd13];
	add.f32 	%f6, %f4, %f5;
	add.s64 	%rd14, %rd1, %rd11;
	st.global.f32 	[%rd14], %f6;
	add.s64 	%rd16, %rd12, %rd15;
	ld.global.nc.f32 	%f7, [%rd16];
	add.s64 	%rd17, %rd13, %rd15;
	ld.global.nc.f32 	%f8, [%rd17];
	add.f32 	%f9, %f7, %f8;
	add.s64 	%rd18, %rd14, %rd15;
	st.global.f32 	[%rd18], %f9;
	add.s64 	%rd19, %rd16, %rd15;
	ld.global.nc.f32 	%f10, [%rd19];
	add.s64 	%rd20, %rd17, %rd15;
	ld.global.nc.f32 	%f11, [%rd20];
	add.f32 	%f12, %f10, %f11;
	add.s64 	%rd21, %rd18, %rd15;
	st.global.f32 	[%rd21], %f12;
	add.s64 	%rd22, %rd19, %rd15;
	ld.global.nc.f32 	%f13, [%rd22];
	add.s64 	%rd23, %rd20, %rd15;
	ld.global.nc.f32 	%f14, [%rd23];
	add.f32 	%f15, %f13, %f14;
	add.s64 	%rd24, %rd21, %rd15;
	st.global.f32 	[%rd24], %f15;
	add.s32 	%r29, %r26, %r29;
	setp.lt.s32 	%p6, %r29, %r12;
	@%p6 bra 	$L__BB0_6;
$L__BB0_7:
	ret;

}


// ===== COMPILED SASS (sm_100) =====

	.target	sm_100

	.elftype	@"ET_EXEC"


//--------------------- .note.nv.tkinfo           --------------------------
	.section	.note.nv.tkinfo,"",@"SHT_NOTE"
	.sectionflags	@"SHF_NOTE_NV_TKINFO"
	.tkinfo
        /*0018*/ 	.word	0x00000002
        /*0030*/ 	.string	""
        /*0030*/ 	.string	"ptxas"
        /*0030*/ 	.string	"Cuda compilation tools, release 13.0, V13.0.88"
        /*0030*/ 	.string	"Build cuda_13.0.r13.0/compiler.36424714_0"
        /*0030*/ 	.string	"-arch sm_100 -m 64 "



//--------------------- .note.nv.cuinfo           --------------------------
	.section	.note.nv.cuinfo,"",@"SHT_NOTE"
	.sectionflags	@"SHF_NOTE_NV_CUINFO"
        /*0018*/ 	.short	0x0002
        /*001a*/ 	.short	0x0064
        /*001c*/ 	.short	0x0082
	.zero		2


//--------------------- .nv.info                  --------------------------
	.section	.nv.info,"",@"SHT_CUDA_INFO"
	.align	4


	//----- nvinfo : EIATTR_REGCOUNT
	.align		4
        /*0000*/ 	.byte	0x04, 0x2f
        /*0002*/ 	.short	(.L_1 - .L_0)
	.align		4
.L_0:
        /*0004*/ 	.word	index@(_Z20vector_add_coalescedPKfS0_Pfi)
        /*0008*/ 	.word	0x0000001c


	//----- nvinfo : EIATTR_FRAME_SIZE
	.align		4
.L_1:
        /*000c*/ 	.byte	0x04, 0x11
        /*000e*/ 	.short	(.L_3 - .L_2)
	.align		4
.L_2:
        /*0010*/ 	.word	index@(_Z20vector_add_coalescedPKfS0_Pfi)
        /*0014*/ 	.word	0x00000000


	//----- nvinfo : EIATTR_MIN_STACK_SIZE
	.align		4
.L_3:
        /*0018*/ 	.byte	0x04, 0x12
        /*001a*/ 	.short	(.L_5 - .L_4)
	.align		4
.L_4:
        /*001c*/ 	.word	index@(_Z20vector_add_coalescedPKfS0_Pfi)
        /*0020*/ 	.word	0x00000000
.L_5:


//--------------------- .nv.compat                --------------------------
	.section	.nv.compat,"",@"SHT_CUDA_COMPAT_INFO"
	.align	4
        /*0000*/ 	.byte	0x02, 0x09, 0x00, 0x00, 0x02, 0x02, 0x01, 0x00, 0x02, 0x05, 0x05, 0x00, 0x03, 0x07, 0x01, 0x01
        /*0010*/ 	.byte	0x02, 0x03, 0x00, 0x00, 0x02, 0x06, 0x01, 0x00, 0x04, 0x0b, 0x08, 0x00, 0x09, 0x00, 0x00, 0x00
        /*0020*/ 	.byte	0x00, 0x00, 0x00, 0x00


//--------------------- .nv.info._Z20vector_add_coalescedPKfS0_Pfi --------------------------
	.section	.nv.info._Z20vector_add_coalescedPKfS0_Pfi,"",@"SHT_CUDA_INFO"
	.sectionflags	@""
	.align	4


	//----- nvinfo : EIATTR_CUDA_API_VERSION
	.align		4
        /*0000*/ 	.byte	0x04, 0x37
        /*0002*/ 	.short	(.L_7 - .L_6)
.L_6:
        /*0004*/ 	.word	0x00000082


	//----- nvinfo : EIATTR_KPARAM_INFO
	.align		4
.L_7:
        /*0008*/ 	.byte	0x04, 0x17
        /*000a*/ 	.short	(.L_9 - .L_8)
.L_8:
        /*000c*/ 	.word	0x00000000
        /*0010*/ 	.short	0x0003
        /*0012*/ 	.short	0x0018
        /*0014*/ 	.byte	0x00, 0xf0, 0x11, 0x00


	//----- nvinfo : EIATTR_KPARAM_INFO
	.align		4
.L_9:
        /*0018*/ 	.byte	0x04, 0x17
        /*001a*/ 	.short	(.L_11 - .L_10)
.L_10:
        /*001c*/ 	.word	0x00000000
        /*0020*/ 	.short	0x0002
        /*0022*/ 	.short	0x0010
        /*0024*/ 	.byte	0x00, 0xf5, 0x21, 0x00


	//----- nvinfo : EIATTR_KPARAM_INFO
	.align		4
.L_11:
        /*0028*/ 	.byte	0x04, 0x17
        /*002a*/ 	.short	(.L_13 - .L_12)
.L_12:
        /*002c*/ 	.word	0x00000000
        /*0030*/ 	.short	0x0001
        /*0032*/ 	.short	0x0008
        /*0034*/ 	.byte	0x00, 0xf5, 0x21, 0x00


	//----- nvinfo : EIATTR_KPARAM_INFO
	.align		4
.L_13:
        /*0038*/ 	.byte	0x04, 0x17
        /*003a*/ 	.short	(.L_15 - .L_14)
.L_14:
        /*003c*/ 	.word	0x00000000
        /*0040*/ 	.short	0x0000
        /*0042*/ 	.short	0x0000
        /*0044*/ 	.byte	0x00, 0xf5, 0x21, 0x00


	//----- nvinfo : EIATTR_SPARSE_MMA_MASK
	.align		4
.L_15:
        /*0048*/ 	.byte	0x03, 0x50
        /*004a*/ 	.short	0x0000


	//----- nvinfo : EIATTR_MAXREG_COUNT
	.align		4
        /*004c*/ 	.byte	0x03, 0x1b
        /*004e*/ 	.short	0x00ff


	//----- nvinfo : EIATTR_MERCURY_ISA_VERSION
	.align		4
        /*0050*/ 	.byte	0x03, 0x5f
        /*0052*/ 	.short	0x0101


	//----- nvinfo : EIATTR_VRC_CTA_INIT_COUNT
	.align		4
        /*0054*/ 	.byte	0x02, 0x4a
	.zero		1
	.zero		1


	//----- nvinfo : EIATTR_EXIT_INSTR_OFFSETS
	.align		4
        /*0058*/ 	.byte	0x04, 0x1c
        /*005a*/ 	.short	(.L_17 - .L_16)


	//   ....[0]....
.L_16:
        /*005c*/ 	.word	0x00000090


	//   ....[1]....
        /*0060*/ 	.word	0x000003a0


	//   ....[2]....
        /*0064*/ 	.word	0x000005d0


	//----- nvinfo : EIATTR_CRS_STACK_SIZE
	.align		4
.L_17:
        /*0068*/ 	.byte	0x04, 0x1e
        /*006a*/ 	.short	(.L_19 - .L_18)
.L_18:
        /*006c*/ 	.word	0x00000000


	//----- nvinfo : EIATTR_CBANK_PARAM_SIZE
	.align		4
.L_19:
        /*0070*/ 	.byte	0x03, 0x19
        /*0072*/ 	.short	0x001c


	//----- nvinfo : EIATTR_PARAM_CBANK
	.align		4
        /*0074*/ 	.byte	0x04, 0x0a
        /*0076*/ 	.short	(.L_21 - .L_20)
	.align		4
.L_20:
        /*0078*/ 	.word	index@(.nv.constant0._Z20vector_add_coalescedPKfS0_Pfi)
        /*007c*/ 	.short	0x0380
        /*007e*/ 	.short	0x001c


	//----- nvinfo : EIATTR_SW_WAR
	.align		4
.L_21:
        /*0080*/ 	.byte	0x04, 0x36
        /*0082*/ 	.short	(.L_23 - .L_22)
.L_22:
        /*0084*/ 	.word	0x00000008
.L_23:


//--------------------- .nv.callgraph             --------------------------
	.section	.nv.callgraph,"",@"SHT_CUDA_CALLGRAPH"
	.align	4
	.sectionentsize	8
	.align		4
        /*0000*/ 	.word	0x00000000
	.align		4
        /*0004*/ 	.word	0xffffffff
	.align		4
        /*0008*/ 	.word	0x00000000
	.align		4
        /*000c*/ 	.word	0xfffffffe
	.align		4
        /*0010*/ 	.word	0x00000000
	.align		4
        /*0014*/ 	.word	0xfffffffd
	.align		4
        /*0018*/ 	.word	0x00000000
	.align		4
        /*001c*/ 	.word	0xfffffffc


//--------------------- .text._Z20vector_add_coalescedPKfS0_Pfi --------------------------
	.section	.text._Z20vector_add_coalescedPKfS0_Pfi,"ax",@progbits
	.align	128
        .global         _Z20vector_add_coalescedPKfS0_Pfi
        .type           _Z20vector_add_coalescedPKfS0_Pfi,@function
        .size           _Z20vector_add_coalescedPKfS0_Pfi,(.L_x_5 - _Z20vector_add_coalescedPKfS0_Pfi)
        .other          _Z20vector_add_coalescedPKfS0_Pfi,@"STO_CUDA_ENTRY STV_DEFAULT"
_Z20vector_add_coalescedPKfS0_Pfi:
.text._Z20vector_add_coalescedPKfS0_Pfi:
[----:B------:R-:W-:Y:S01]  /*0000*/  LDC R1, c[0x0][0x37c] ;  /* 0x0000df00ff017b82 */ /* 0x000fe20000000800 */
[----:B------:R-:W0:Y:S07]  /*0010*/  S2R R3, SR_TID.X ;  /* 0x0000000000037919 */ /* 0x000e2e0000002100 */
[----:B------:R-:W0:Y:S01]  /*0020*/  S2UR UR4, SR_CTAID.X ;  /* 0x00000000000479c3 */ /* 0x000e220000002500 */
[----:B------:R-:W1:Y:S07]  /*0030*/  LDCU UR6, c[0x0][0x398] ;  /* 0x00007300ff0677ac */ /* 0x000e6e0008000800 */
[----:B------:R-:W0:Y:S01]  /*0040*/  LDC R0, c[0x0][0x360] ;  /* 0x0000d800ff007b82 */ /* 0x000e220000000800 */
[----:B------:R-:W2:Y:S01]  /*0050*/  LDCU UR5, c[0x0][0x370] ;  /* 0x00006e00ff0577ac */ /* 0x000ea20008000800 */
[----:B0-----:R-:W-:-:S02]  /*0060*/  IMAD R3, R0, UR4, R3 ;  /* 0x0000000400037c24 */ /* 0x001fc4000f8e0203 */
[----:B--2---:R-:W-:-:S03]  /*0070*/  IMAD R0, R0, UR5, RZ ;  /* 0x0000000500007c24 */ /* 0x004fc6000f8e02ff */
[----:B-1----:R-:W-:-:S13]  /*0080*/  ISETP.GE.AND P0, PT, R3, UR6, PT ;  /* 0x0000000603007c0c */ /* 0x002fda000bf06270 */
[----:B------:R-:W-:Y:S05]  /*0090*/  @P0 EXIT ;  /* 0x000000000000094d */ /* 0x000fea0003800000 */
[----:B------:R-:W0:Y:S01]  /*00a0*/  I2F.U32.RP R8, R0 ;  /* 0x0000000000087306 */ /* 0x000e220000209000 */
[----:B------:R-:W-:Y:S01]  /*00b0*/  IADD3 R2, PT, PT, R0, R3, RZ ;  /* 0x0000000300027210 */ /* 0x000fe20007ffe0ff */
[----:B------:R-:W1:Y:S01]  /*00c0*/  LDCU.64 UR4, c[0x0][0x358] ;  /* 0x00006b00ff0477ac */ /* 0x000e620008000a00 */
[----:B------:R-:W-:Y:S01]  /*00d0*/  IADD3 R9, PT, PT, RZ, -R0, RZ ;  /* 0x80000000ff097210 */ /* 0x000fe20007ffe0ff */
[----:B------:R-:W-:Y:S01]  /*00e0*/  BSSY.RECONVERGENT B0, `(.L_x_0) ;  /* 0x000002b000007945 */ /* 0x000fe20003800200 */
[C---:B------:R-:W-:Y:S02]  /*00f0*/  ISETP.GE.AND P0, PT, R2.reuse, UR6, PT ;  /* 0x0000000602007c0c */ /* 0x040fe4000bf06270 */
[----:B------:R-:W-:Y:S02]  /*0100*/  VIMNMX R7, PT, PT, R2, UR6, !PT ;  /* 0x0000000602077c48 */ /* 0x000fe4000ffe0100 */
[----:B------:R-:W-:Y:S02]  /*0110*/  SEL R6, RZ, 0x1, P0 ;  /* 0x00000001ff067807 */ /* 0x000fe40000000000 */
[----:B------:R-:W-:-:S02]  /*0120*/  ISETP.NE.U32.AND P2, PT, R0, RZ, PT ;  /* 0x000000ff0000720c */ /* 0x000fc40003f45070 */
[----:B------:R-:W-:Y:S01]  /*0130*/  IADD3 R7, PT, PT, R7, -R2, -R6 ;  /* 0x8000000207077210 */ /* 0x000fe20007ffe806 */
[----:B0-----:R-:W0:Y:S02]  /*0140*/  MUFU.RCP R8, R8 ;  /* 0x0000000800087308 */ /* 0x001e240000001000 */
[----:B0-----:R-:W-:-:S06]  /*0150*/  IADD3 R4, PT, PT, R8, 0xffffffe, RZ ;  /* 0x0ffffffe08047810 */ /* 0x001fcc0007ffe0ff */
[----:B------:R0:W2:Y:S02]  /*0160*/  F2I.FTZ.U32.TRUNC.NTZ R5, R4 ;  /* 0x0000000400057305 */ /* 0x0000a4000021f000 */
[----:B0-----:R-:W-:Y:S02]  /*0170*/  HFMA2 R4, -RZ, RZ, 0, 0 ;  /* 0x00000000ff047431 */ /* 0x001fe400000001ff */
[----:B--2---:R-:W-:-:S04]  /*0180*/  IMAD R9, R9, R5, RZ ;  /* 0x0000000509097224 */ /* 0x004fc800078e02ff */
[----:B------:R-:W-:-:S06]  /*0190*/  IMAD.HI.U32 R8, R5, R9, R4 ;  /* 0x0000000905087227 */ /* 0x000fcc00078e0004 */
[----:B------:R-:W-:-:S05]  /*01a0*/  IMAD.HI.U32 R5, R8, R7, RZ ;  /* 0x0000000708057227 */ /* 0x000fca00078e00ff */
[----:B------:R-:W-:-:S05]  /*01b0*/  IADD3 R2, PT, PT, -R5, RZ, RZ ;  /* 0x000000ff05027210 */ /* 0x000fca0007ffe1ff */
[----:B------:R-:W-:-:S05]  /*01c0*/  IMAD R7, R0, R2, R7 ;  /* 0x0000000200077224 */ /* 0x000fca00078e0207 */
[----:B------:R-:W-:-:S13]  /*01d0*/  ISETP.GE.U32.AND P0, PT, R7, R0, PT ;  /* 0x000000000700720c */ /* 0x000fda0003f06070 */
[----:B------:R-:W-:Y:S02]  /*01e0*/  @P0 IADD3 R7, PT, PT, -R0, R7, RZ ;  /* 0x0000000700070210 */ /* 0x000fe40007ffe1ff */
[----:B------:R-:W-:Y:S02]  /*01f0*/  @P0 IADD3 R5, PT, PT, R5, 0x1, RZ ;  /* 0x0000000105050810 */ /* 0x000fe40007ffe0ff */
[----:B------:R-:W-:-:S13]  /*0200*/  ISETP.GE.U32.AND P1, PT, R7, R0, PT ;  /* 0x000000000700720c */ /* 0x000fda0003f26070 */
[----:B------:R-:W-:Y:S02]  /*0210*/  @P1 IADD3 R5, PT, PT, R5, 0x1, RZ ;  /* 0x0000000105051810 */ /* 0x000fe40007ffe0ff */
[----:B------:R-:W-:-:S04]  /*0220*/  @!P2 LOP3.LUT R5, RZ, R0, RZ, 0x33, !PT ;  /* 0x00000000ff05a212 */ /* 0x000fc800078e33ff */
[----:B------:R-:W-:-:S04]  /*0230*/  IADD3 R2, PT, PT, R6, R5, RZ ;  /* 0x0000000506027210 */ /* 0x000fc80007ffe0ff */
[C---:B------:R-:W-:Y:S02]  /*0240*/  LOP3.LUT R4, R2.reuse, 0x3, RZ, 0xc0, !PT ;  /* 0x0000000302047812 */ /* 0x040fe400078ec0ff */
[----:B------:R-:W-:Y:S02]  /*0250*/  ISETP.GE.U32.AND P1, PT, R2, 0x3, PT ;  /* 0x000000030200780c */ /* 0x000fe40003f26070 */
[----:B------:R-:W-:-:S13]  /*0260*/  ISETP.NE.AND P0, PT, R4, 0x3, PT ;  /* 0x000000030400780c */ /* 0x000fda0003f05270 */
[----:B-1----:R-:W-:Y:S05]  /*0270*/  @!P0 BRA `(.L_x_1) ;  /* 0x0000000000448947 */ /* 0x002fea0003800000 */
[----:B------:R-:W0:Y:S01]  /*0280*/  LDC.64 R4, c[0x0][0x390] ;  /* 0x0000e400ff047b82 */ /* 0x000e220000000a00 */
[----:B------:R-:W-:-:S04]  /*0290*/  IADD3 R2, PT, PT, R2, 0x1, RZ ;  /* 0x0000000102027810 */ /* 0x000fc80007ffe0ff */
[----:B------:R-:W-:-:S03]  /*02a0*/  LOP3.LUT R2, R2, 0x3, RZ, 0xc0, !PT ;  /* 0x0000000302027812 */ /* 0x000fc600078ec0ff */
[----:B------:R-:W1:Y:S01]  /*02b0*/  LDC.64 R6, c[0x0][0x380] ;  /* 0x0000e000ff067b82 */ /* 0x000e620000000a00 */
[----:B------:R-:W-:-:S07]  /*02c0*/  IADD3 R2, PT, PT, -R2, RZ, RZ ;  /* 0x000000ff02027210 */ /* 0x000fce0007ffe1ff */
[----:B------:R-:W2:Y:S02]  /*02d0*/  LDC.64 R8, c[0x0][0x388] ;  /* 0x0000e200ff087b82 */ /* 0x000ea40000000a00 */
.L_x_2:
[----:B--2---:R-:W-:-:S04]  /*02e0*/  IMAD.WIDE R12, R3, 0x4, R8 ;  /* 0x00000004030c7825 */ /* 0x004fc800078e0208 */
[C---:B-1----:R-:W-:Y:S02]  /*02f0*/  IMAD.WIDE R14, R3.reuse, 0x4, R6 ;  /* 0x00000004030e7825 */ /* 0x042fe400078e0206 */
[----:B------:R-:W2:Y:S04]  /*0300*/  LDG.E.CONSTANT R13, desc[UR4][R12.64] ;  /* 0x000000040c0d7981 */ /* 0x000ea8000c1e9900 */
[----:B------:R-:W2:Y:S01]  /*0310*/  LDG.E.CONSTANT R14, desc[UR4][R14.64] ;  /* 0x000000040e0e7981 */ /* 0x000ea2000c1e9900 */
[----:B0--3--:R-:W-:Y:S01]  /*0320*/  IMAD.WIDE R10, R3, 0x4, R4 ;  /* 0x00000004030a7825 */ /* 0x009fe200078e0204 */
[----:B------:R-:W-:Y:S02]  /*0330*/  IADD3 R2, PT, PT, R2, 0x1, RZ ;  /* 0x0000000102027810 */ /* 0x000fe40007ffe0ff */
[----:B------:R-:W-:-:S02]  /*0340*/  IADD3 R3, PT, PT, R0, R3, RZ ;  /* 0x0000000300037210 */ /* 0x000fc40007ffe0ff */
[----:B------:R-:W-:Y:S01]  /*0350*/  ISETP.NE.AND P0, PT, R2, RZ, PT ;  /* 0x000000ff0200720c */ /* 0x000fe20003f05270 */
[----:B--2---:R-:W-:-:S05]  /*0360*/  FADD R17, R14, R13 ;  /* 0x0000000d0e117221 */ /* 0x004fca0000000000 */
[----:B------:R3:W-:Y:S07]  /*0370*/  STG.E desc[UR4][R10.64], R17 ;  /* 0x000000110a007986 */ /* 0x0007ee000c101904 */
[----:B------:R-:W-:Y:S05]  /*0380*/  @P0 BRA `(.L_x_2) ;  /* 0xfffffffc00d40947 */ /* 0x000fea000383ffff */
.L_x_1:
[----:B------:R-:W-:Y:S05]  /*0390*/  BSYNC.RECONVERGENT B0 ;  /* 0x0000000000007941 */ /* 0x000fea0003800200 */
.L_x_0:
[----:B------:R-:W-:Y:S05]  /*03a0*/  @!P1 EXIT ;  /* 0x000000000000994d */ /* 0x000fea0003800000 */
.L_x_3:
[----:B0-----:R-:W0:Y:S08]  /*03b0*/  LDC.64 R4, c[0x0][0x380] ;  /* 0x0000e000ff047b82 */ /* 0x001e300000000a00 */
[----:B------:R-:W1:Y:S01]  /*03c0*/  LDC.64 R6, c[0x0][0x388] ;  /* 0x0000e200ff067b82 */ /* 0x000e620000000a00 */
[----:B0-----:R-:W-:-:S05]  /*03d0*/  IMAD.WIDE R8, R3, 0x4, R4 ;  /* 0x0000000403087825 */ /* 0x001fca00078e0204 */
[----:B------:R0:W2:Y:S01]  /*03e0*/  LDG.E.CONSTANT R2, desc[UR4][R8.64] ;  /* 0x0000000408027981 */ /* 0x0000a2000c1e9900 */
[----:B---3--:R-:W-:-:S04]  /*03f0*/  IMAD.WIDE R10, R0, 0x4, R8 ;  /* 0x00000004000a7825 */ /* 0x008fc800078e0208 */
[----:B-1----:R-:W-:Y:S01]  /*0400*/  IMAD.WIDE R22, R3, 0x4, R6 ;  /* 0x0000000403167825 */ /* 0x002fe200078e0206 */
[----:B------:R1:W3:Y:S01]  /*0410*/  LDG.E.CONSTANT R12, desc[UR4][R10.64] ;  /* 0x000000040a0c7981 */ /* 0x0002e2000c1e9900 */
[----:B------:R-:W4:Y:S02]  /*0420*/  LDC.64 R6, c[0x0][0x390] ;  /* 0x0000e400ff067b82 */ /* 0x000f240000000a00 */
[----:B------:R-:W-:-:S04]  /*0430*/  IMAD.WIDE R16, R0, 0x4, R10 ;  /* 0x0000000400107825 */ /* 0x000fc800078e020a */
[C---:B------:R-:W-:Y:S01]  /*0440*/  IMAD.WIDE R14, R0.reuse, 0x4, R22 ;  /* 0x00000004000e7825 */ /* 0x040fe200078e0216 */
[----:B------:R3:W5:Y:S03]  /*0450*/  LDG.E.CONSTANT R13, desc[UR4][R16.64] ;  /* 0x00000004100d7981 */ /* 0x000766000c1e9900 */
[C---:B------:R-:W-:Y:S01]  /*0460*/  IMAD.WIDE R18, R0.reuse, 0x4, R16 ;  /* 0x0000000400127825 */ /* 0x040fe200078e0210 */
[----:B------:R-:W2:Y:S03]  /*0470*/  LDG.E.CONSTANT R23, desc[UR4][R22.64] ;  /* 0x0000000416177981 */ /* 0x000ea6000c1e9900 */
[C---:B------:R-:W-:Y:S02]  /*0480*/  IMAD.WIDE R4, R0.reuse, 0x4, R14 ;  /* 0x0000000400047825 */ /* 0x040fe400078e020e */
[----:B------:R-:W3:Y:S02]  /*0490*/  LDG.E.CONSTANT R15, desc[UR4][R14.64] ;  /* 0x000000040e0f7981 */ /* 0x000ee4000c1e9900 */
[----:B------:R-:W-:-:S02]  /*04a0*/  IMAD.WIDE R20, R0, 0x4, R4 ;  /* 0x0000000400147825 */ /* 0x000fc400078e0204 */
[----:B------:R5:W5:Y:S04]  /*04b0*/  LDG.E.CONSTANT R18, desc[UR4][R18.64] ;  /* 0x0000000412127981 */ /* 0x000b68000c1e9900 */
[----:B------:R-:W5:Y:S04]  /*04c0*/  LDG.E.CONSTANT R4, desc[UR4][R4.64] ;  /* 0x0000000404047981 */ /* 0x000f68000c1e9900 */
[----:B------:R-:W5:Y:S01]  /*04d0*/  LDG.E.CONSTANT R21, desc[UR4][R20.64] ;  /* 0x0000000414157981 */ /* 0x000f62000c1e9900 */
[----:B----4-:R-:W-:-:S04]  /*04e0*/  IMAD.WIDE R6, R3, 0x4, R6 ;  /* 0x0000000403067825 */ /* 0x010fc800078e0206 */
[----:B0-----:R-:W-:-:S04]  /*04f0*/  IMAD.WIDE R8, R0, 0x4, R6 ;  /* 0x0000000400087825 */ /* 0x001fc800078e0206 */
[C---:B-1----:R-:W-:Y:S01]  /*0500*/  IMAD.WIDE R10, R0.reuse, 0x4, R8 ;  /* 0x00000004000a7825 */ /* 0x042fe200078e0208 */
[----:B------:R-:W-:-:S04]  /*0510*/  LEA R3, R0, R3, 0x2 ;  /* 0x0000000300037211 */ /* 0x000fc800078e10ff */
[----:B------:R-:W-:Y:S01]  /*0520*/  ISETP.GE.AND P0, PT, R3, UR6, PT ;  /* 0x0000000603007c0c */ /* 0x000fe2000bf06270 */
[----:B--2---:R-:W-:Y:S01]  /*0530*/  FADD R25, R2, R23 ;  /* 0x0000001702197221 */ /* 0x004fe20000000000 */
[----:B---3--:R-:W-:-:S04]  /*0540*/  FADD R17, R12, R15 ;  /* 0x0000000f0c117221 */ /* 0x008fc80000000000 */
[----:B------:R0:W-:Y:S04]  /*0550*/  STG.E desc[UR4][R6.64], R25 ;  /* 0x0000001906007986 */ /* 0x0001e8000c101904 */
[----:B------:R0:W-:Y:S01]  /*0560*/  STG.E desc[UR4][R8.64], R17 ;  /* 0x0000001108007986 */ /* 0x0001e2000c101904 */
[----:B-----5:R-:W-:Y:S01]  /*0570*/  FADD R19, R13, R4 ;  /* 0x000000040d137221 */ /* 0x020fe20000000000 */
[----:B------:R-:W-:-:S04]  /*0580*/  IMAD.WIDE R12, R0, 0x4, R10 ;  /* 0x00000004000c7825 */ /* 0x000fc800078e020a */
[----:B------:R-:W-:Y:S01]  /*0590*/  FADD R23, R18, R21 ;  /* 0x0000001512177221 */ /* 0x000fe20000000000 */
[----:B------:R0:W-:Y:S04]  /*05a0*/  STG.E desc[UR4][R10.64], R19 ;  /* 0x000000130a007986 */ /* 0x0001e8000c101904 */
[----:B------:R0:W-:Y:S01]  /*05b0*/  STG.E desc[UR4][R12.64], R23 ;  /* 0x000000170c007986 */ /* 0x0001e2000c101904 */
[----:B------:R-:W-:Y:S05]  /*05c0*/  @!P0 BRA `(.L_x_3) ;  /* 0xfffffffc00788947 */ /* 0x000fea000383ffff */
[----:B------:R-:W-:Y:S05]  /*05d0*/  EXIT ;  /* 0x000000000000794d */ /* 0x000fea0003800000 */
.L_x_4:
[----:B------:R-:W-:-:S00]  /*05e0*/  BRA `(.L_x_4) ;  /* 0xfffffffc00fc7947 */ /* 0x000fc0000383ffff */
[----:B------:R-:W-:-:S00]  /*05f0*/  NOP ;  /* 0x0000000000007918 */ /* 0x000fc00000000000 */
        /* <DEDUP_REMOVED lines=8> */
.L_x_5:


//--------------------- .nv.shared.reserved.0     --------------------------
	.section	.nv.shared.reserved.0,"aw",@nobits
	.weak		__nv_reservedSMEM_offset_0_alias
	.size		__nv_reservedSMEM_offset_0_alias, 0, 64
	.other		__nv_reservedSMEM_offset_0_alias,@"STO_CUDA_RESERVED_SHARED STV_DEFAULT"
__nv_reservedSMEM_offset_0_alias:
	.zero		0
	.zero		64


//--------------------- .nv.constant0._Z20vector_add_coalescedPKfS0_Pfi --------------------------
	.section	.nv.constant0._Z20vector_add_coalescedPKfS0_Pfi,"a",@progbits
	.sectionflags	@""
	.align	4
.nv.constant0._Z20vector_add_coalescedPKfS0_Pfi:
	.zero		924


//--------------------- SYMBOLS --------------------------

	.type		.nv.reservedSmem.offset0,@object
	.size		.nv.reservedSmem.offset0,0x4
